	.headerflags	@"EF_CUDA_TEXMODE_UNIFIED EF_CUDA_64BIT_ADDRESS EF_CUDA_ACCELERATORS EF_CUDA_SM90 EF_CUDA_VIRTUAL_SM(EF_CUDA_SM90)"
	.elftype	@"ET_EXEC"


//--------------------- .nv.info                  --------------------------
	.section	.nv.info,"",@"SHT_CUDA_INFO"
	.align	4


	//----- nvinfo : EIATTR_REGCOUNT
	.align		4
        /*0000*/ 	.byte	0x04, 0x2f
        /*0002*/ 	.short	(.L_3 - .L_2)
	.align		4
.L_2:
        /*0004*/ 	.word	index@(triton_poi_fused__native_batch_norm_legit_no_training_convolution_relu_20)
        /*0008*/ 	.word	0x00000020


	//----- nvinfo : EIATTR_MIN_STACK_SIZE
	.align		4
.L_3:
        /*000c*/ 	.byte	0x04, 0x12
        /*000e*/ 	.short	(.L_5 - .L_4)
	.align		4
.L_4:
        /*0010*/ 	.word	index@(triton_poi_fused__native_batch_norm_legit_no_training_convolution_relu_20)
        /*0014*/ 	.word	0x00000000


	//----- nvinfo : EIATTR_FRAME_SIZE
	.align		4
.L_5:
        /*0018*/ 	.byte	0x04, 0x11
        /*001a*/ 	.short	(.L_7 - .L_6)
	.align		4
.L_6:
        /*001c*/ 	.word	index@(triton_poi_fused__native_batch_norm_legit_no_training_convolution_relu_20)
        /*0020*/ 	.word	0x00000000


	//----- nvinfo : EIATTR_MIN_STACK_SIZE
	.align		4
.L_7:
        /*0024*/ 	.byte	0x04, 0x12
        /*0026*/ 	.short	(.L_9 - .L_8)
	.align		4
.L_8:
        /*0028*/ 	.word	index@(triton_poi_fused__native_batch_norm_legit_no_training_convolution_relu_20)
        /*002c*/ 	.word	0x00000000
.L_9:


//--------------------- .nv.info.triton_poi_fused__native_batch_norm_legit_no_training_convolution_relu_20 --------------------------
	.section	.nv.info.triton_poi_fused__native_batch_norm_legit_no_training_convolution_relu_20,"",@"SHT_CUDA_INFO"
	.sectionflags	@""
	.align	4


	//----- nvinfo : EIATTR_CUDA_API_VERSION
	.align		4
        /*0000*/ 	.byte	0x04, 0x37
        /*0002*/ 	.short	(.L_11 - .L_10)
.L_10:
        /*0004*/ 	.word	0x0000007c


	//----- nvinfo : EIATTR_KPARAM_INFO
	.align		4
.L_11:
        /*0008*/ 	.byte	0x04, 0x17
        /*000a*/ 	.short	(.L_13 - .L_12)
.L_12:
        /*000c*/ 	.word	0x00000000
        /*0010*/ 	.short	0x0007
        /*0012*/ 	.short	0x0038
        /*0014*/ 	.byte	0x00, 0xf0, 0x11, 0x00


	//----- nvinfo : EIATTR_KPARAM_INFO
	.align		4
.L_13:
        /*0018*/ 	.byte	0x04, 0x17
        /*001a*/ 	.short	(.L_15 - .L_14)
.L_14:
        /*001c*/ 	.word	0x00000000
        /*0020*/ 	.short	0x0006
        /*0022*/ 	.short	0x0030
        /*0024*/ 	.byte	0x00, 0xf4, 0x21, 0x00


	//----- nvinfo : EIATTR_KPARAM_INFO
	.align		4
.L_15:
        /*0028*/ 	.byte	0x04, 0x17
        /*002a*/ 	.short	(.L_17 - .L_16)
.L_16:
        /*002c*/ 	.word	0x00000000
        /*0030*/ 	.short	0x0005
        /*0032*/ 	.short	0x0028
        /*0034*/ 	.byte	0x00, 0xf4, 0x21, 0x00


	//----- nvinfo : EIATTR_KPARAM_INFO
	.align		4
.L_17:
        /*0038*/ 	.byte	0x04, 0x17
        /*003a*/ 	.short	(.L_19 - .L_18)
.L_18:
        /*003c*/ 	.word	0x00000000
        /*0040*/ 	.short	0x0004
        /*0042*/ 	.short	0x0020
        /*0044*/ 	.byte	0x00, 0xf4, 0x21, 0x00


	//----- nvinfo : EIATTR_KPARAM_INFO
	.align		4
.L_19:
        /*0048*/ 	.byte	0x04, 0x17
        /*004a*/ 	.short	(.L_21 - .L_20)
.L_20:
        /*004c*/ 	.word	0x00000000
        /*0050*/ 	.short	0x0003
        /*0052*/ 	.short	0x0018
        /*0054*/ 	.byte	0x00, 0xf4, 0x21, 0x00


	//----- nvinfo : EIATTR_KPARAM_INFO
	.align		4
.L_21:
        /*0058*/ 	.byte	0x04, 0x17
        /*005a*/ 	.short	(.L_23 - .L_22)
.L_22:
        /*005c*/ 	.word	0x00000000
        /*0060*/ 	.short	0x0002
        /*0062*/ 	.short	0x0010
        /*0064*/ 	.byte	0x00, 0xf4, 0x21, 0x00


	//----- nvinfo : EIATTR_KPARAM_INFO
	.align		4
.L_23:
        /*0068*/ 	.byte	0x04, 0x17
        /*006a*/ 	.short	(.L_25 - .L_24)
.L_24:
        /*006c*/ 	.word	0x00000000
        /*0070*/ 	.short	0x0001
        /*0072*/ 	.short	0x0008
        /*0074*/ 	.byte	0x00, 0xf4, 0x21, 0x00


	//----- nvinfo : EIATTR_KPARAM_INFO
	.align		4
.L_25:
        /*0078*/ 	.byte	0x04, 0x17
        /*007a*/ 	.short	(.L_27 - .L_26)
.L_26:
        /*007c*/ 	.word	0x00000000
        /*0080*/ 	.short	0x0000
        /*0082*/ 	.short	0x0000
        /*0084*/ 	.byte	0x00, 0xf4, 0x21, 0x00


	//----- nvinfo : EIATTR_SPARSE_MMA_MASK
	.align		4
.L_27:
        /*0088*/ 	.byte	0x03, 0x50
        /*008a*/ 	.short	0x0000


	//----- nvinfo : EIATTR_MAXREG_COUNT
	.align		4
        /*008c*/ 	.byte	0x03, 0x1b
        /*008e*/ 	.short	0x00ff


	//----- nvinfo : EIATTR_EXIT_INSTR_OFFSETS
	.align		4
        /*0090*/ 	.byte	0x04, 0x1c
        /*0092*/ 	.short	(.L_29 - .L_28)


	//   ....[0]....
.L_28:
        /*0094*/ 	.word	0x000007b0


	//----- nvinfo : EIATTR_REQNTID
	.align		4
.L_29:
        /*0098*/ 	.byte	0x04, 0x10
        /*009a*/ 	.short	(.L_31 - .L_30)
.L_30:
        /*009c*/ 	.word	0x00000080
        /*00a0*/ 	.word	0x00000001
        /*00a4*/ 	.word	0x00000001


	//----- nvinfo : EIATTR_CBANK_PARAM_SIZE
	.align		4
.L_31:
        /*00a8*/ 	.byte	0x03, 0x19
        /*00aa*/ 	.short	0x003c


	//----- nvinfo : EIATTR_PARAM_CBANK
	.align		4
        /*00ac*/ 	.byte	0x04, 0x0a
        /*00ae*/ 	.short	(.L_33 - .L_32)
	.align		4
.L_32:
        /*00b0*/ 	.word	index@(.nv.constant0.triton_poi_fused__native_batch_norm_legit_no_training_convolution_relu_20)
        /*00b4*/ 	.short	0x0210
        /*00b6*/ 	.short	0x003c


	//----- nvinfo : EIATTR_SW_WAR
	.align		4
.L_33:
        /*00b8*/ 	.byte	0x04, 0x36
        /*00ba*/ 	.short	(.L_35 - .L_34)
.L_34:
        /*00bc*/ 	.word	0x00000008
.L_35:


//--------------------- .nv.callgraph             --------------------------
	.section	.nv.callgraph,"",@"SHT_CUDA_CALLGRAPH"
	.align	4
	.sectionentsize	8
	.align		4
        /*0000*/ 	.word	0x00000000
	.align		4
        /*0004*/ 	.word	0xffffffff
	.align		4
        /*0008*/ 	.word	0x00000000
	.align		4
        /*000c*/ 	.word	0xfffffffe
	.align		4
        /*0010*/ 	.word	0x00000000
	.align		4
        /*0014*/ 	.word	0xfffffffd
	.align		4
        /*0018*/ 	.word	0x00000000
	.align		4
        /*001c*/ 	.word	0xfffffffc


//--------------------- .nv.constant4             --------------------------
	.section	.nv.constant4,"a",@progbits
	.align	8
	.align		8
.nv.constant4:
        /*0000*/ 	.dword	_$_str
	.align		8
        /*0008*/ 	.dword	_$_str_$_2


//--------------------- .text.triton_poi_fused__native_batch_norm_legit_no_training_convolution_relu_20 --------------------------
	.section	.text.triton_poi_fused__native_batch_norm_legit_no_training_convolution_relu_20,"ax",@progbits
	.align	128
        .global         triton_poi_fused__native_batch_norm_legit_no_training_convolution_relu_20
        .type           triton_poi_fused__native_batch_norm_legit_no_training_convolution_relu_20,@function
        .size           triton_poi_fused__native_batch_norm_legit_no_training_convolution_relu_20,(.L_x_1 - triton_poi_fused__native_batch_norm_legit_no_training_convolution_relu_20)
        .other          triton_poi_fused__native_batch_norm_legit_no_training_convolution_relu_20,@"STO_CUDA_ENTRY STV_DEFAULT"
triton_poi_fused__native_batch_norm_legit_no_training_convolution_relu_20:
.text.triton_poi_fused__native_batch_norm_legit_no_training_convolution_relu_20:
[----:B------:R-:W-:Y:S01]  /*0000*/  LDC R1, c[0x0][0x28] ;  /* 0x00000a00ff017b82 */ /* 0x000fe20000000800 */
[----:B------:R-:W1:Y:S01]  /*0010*/  S2R R0, SR_TID.X ;  /* 0x0000000000007919 */ /* 0x000e620000002100 */
[----:B------:R-:W-:-:S06]  /*0020*/  ULDC.64 UR4, c[0x0][0x208] ;  /* 0x0000820000047ab9 */ /* 0x000fcc0000000a00 */
[----:B------:R-:W2:Y:S01]  /*0030*/  LDC.64 R28, c[0x0][0x218] ;  /* 0x00008600ff1c7b82 */ /* 0x000ea20000000a00 */
[----:B------:R-:W3:Y:S07]  /*0040*/  S2R R5, SR_CTAID.X ;  /* 0x0000000000057919 */ /* 0x000eee0000002500 */
[----:B------:R-:W4:Y:S08]  /*0050*/  LDC.64 R26, c[0x0][0x220] ;  /* 0x00008800ff1a7b82 */ /* 0x000f300000000a00 */
[----:B------:R-:W5:Y:S01]  /*0060*/  LDC.64 R22, c[0x0][0x230] ;  /* 0x00008c00ff167b82 */ /* 0x000f620000000a00 */
[----:B-1----:R-:W-:-:S02]  /*0070*/  SHF.L.U32 R0, R0, 0x2, RZ ;  /* 0x0000000200007819 */ /* 0x002fc400000006ff */
[----:B---3--:R-:W-:Y:S02]  /*0080*/  SHF.R.S32.HI R3, RZ, 0x15, R5 ;  /* 0x00000015ff037819 */ /* 0x008fe40000011405 */
[----:B------:R-:W-:Y:S02]  /*0090*/  LOP3.LUT R0, R0, 0x1fc, RZ, 0xc0, !PT ;  /* 0x000001fc00007812 */ /* 0x000fe400078ec0ff */
[----:B------:R-:W-:Y:S02]  /*00a0*/  SGXT R3, R3, 0x1 ;  /* 0x000000010303781a */ /* 0x000fe40000000200 */
[----:B------:R-:W-:Y:S02]  /*00b0*/  LEA R0, R5, R0, 0xa ;  /* 0x0000000005007211 */ /* 0x000fe400078e50ff */
[----:B------:R-:W1:Y:S02]  /*00c0*/  LDC.64 R4, c[0x0][0x228] ;  /* 0x00008a00ff047b82 */ /* 0x000e640000000a00 */
[----:B------:R-:W-:-:S04]  /*00d0*/  LEA.HI R3, R3, R0, RZ, 0x8 ;  /* 0x0000000003037211 */ /* 0x000fc800078f40ff */
[----:B------:R-:W-:Y:S02]  /*00e0*/  SHF.R.S32.HI R9, RZ, 0x8, R3 ;  /* 0x00000008ff097819 */ /* 0x000fe40000011403 */
[----:B------:R-:W-:Y:S02]  /*00f0*/  IADD3 R3, R3, 0x200, RZ ;  /* 0x0000020003037810 */ /* 0x000fe40007ffe0ff */
[----:B------:R-:W-:Y:S02]  /*0100*/  LEA.HI R2, R9, R9, RZ, 0x7 ;  /* 0x0000000909027211 */ /* 0x000fe400078f38ff */
[----:B------:R-:W-:Y:S02]  /*0110*/  SHF.R.S32.HI R3, RZ, 0x8, R3 ;  /* 0x00000008ff037819 */ /* 0x000fe40000011403 */
[----:B------:R-:W-:Y:S02]  /*0120*/  LOP3.LUT R2, R2, 0xffffff80, RZ, 0xc0, !PT ;  /* 0xffffff8002027812 */ /* 0x000fe400078ec0ff */
[----:B------:R-:W-:-:S02]  /*0130*/  LEA.HI R6, R3, R3, RZ, 0x7 ;  /* 0x0000000303067211 */ /* 0x000fc400078f38ff */
[----:B------:R-:W-:Y:S02]  /*0140*/  IADD3 R9, R9, -R2, RZ ;  /* 0x8000000209097210 */ /* 0x000fe40007ffe0ff */
[----:B------:R-:W-:-:S04]  /*0150*/  LOP3.LUT R6, R6, 0xffffff80, RZ, 0xc0, !PT ;  /* 0xffffff8006067812 */ /* 0x000fc800078ec0ff */
[----:B------:R-:W-:Y:S01]  /*0160*/  IADD3 R3, R3, -R6, RZ ;  /* 0x8000000603037210 */ /* 0x000fe20007ffe0ff */
[--C-:B-1----:R-:W-:Y:S01]  /*0170*/  IMAD.WIDE R12, R9, 0x4, R4.reuse ;  /* 0x00000004090c7825 */ /* 0x102fe200078e0204 */
[----:B------:R-:W1:Y:S03]  /*0180*/  LDC.64 R6, c[0x0][0x210] ;  /* 0x00008400ff067b82 */ /* 0x000e660000000a00 */
[----:B------:R-:W-:Y:S01]  /*0190*/  IMAD.WIDE R24, R3, 0x4, R4 ;  /* 0x0000000403187825 */ /* 0x000fe200078e0204 */
[----:B------:R-:W3:Y:S04]  /*01a0*/  LDG.E.EL R21, desc[UR4][R12.64] ;  /* 0x000000040c157981 */ /* 0x000ee8000c2e1900 */
[----:B------:R-:W5:Y:S01]  /*01b0*/  LDC.64 R4, c[0x0][0x238] ;  /* 0x00008e00ff047b82 */ /* 0x000f620000000a00 */
[----:B------:R-:W3:Y:S01]  /*01c0*/  LDG.E.EL R24, desc[UR4][R24.64] ;  /* 0x0000000418187981 */ /* 0x000ee2000c2e1900 */
[----:B--2---:R-:W-:-:S05]  /*01d0*/  IMAD.WIDE R10, R9, 0x4, R28 ;  /* 0x00000004090a7825 */ /* 0x004fca00078e021c */
[----:B------:R4:W2:Y:S01]  /*01e0*/  LDG.E.EL R19, desc[UR4][R10.64] ;  /* 0x000000040a137981 */ /* 0x0008a2000c2e1900 */
[----:B-1----:R-:W-:-:S04]  /*01f0*/  IMAD.WIDE R6, R0, 0x4, R6 ;  /* 0x0000000400067825 */ /* 0x002fc800078e0206 */
[C---:B----4-:R-:W-:Y:S01]  /*0200*/  IMAD.WIDE R10, R9.reuse, 0x4, R26 ;  /* 0x00000004090a7825 */ /* 0x050fe200078e021a */
[----:B------:R-:W2:Y:S04]  /*0210*/  LDG.E.128 R12, desc[UR4][R6.64] ;  /* 0x00000004060c7981 */ /* 0x000ea8000c1e1d00 */
[----:B------:R-:W4:Y:S01]  /*0220*/  LDG.E.EL R18, desc[UR4][R10.64] ;  /* 0x000000040a127981 */ /* 0x000f22000c2e1900 */
[----:B-----5:R-:W-:-:S04]  /*0230*/  IMAD.WIDE R16, R9, 0x4, R22 ;  /* 0x0000000409107825 */ /* 0x020fc800078e0216 */
[----:B0-----:R-:W-:Y:S02]  /*0240*/  IMAD.WIDE R8, R9, 0x4, R4 ;  /* 0x0000000409087825 */ /* 0x001fe400078e0204 */
[----:B------:R-:W5:Y:S02]  /*0250*/  LDG.E.EL R17, desc[UR4][R16.64] ;  /* 0x0000000410117981 */ /* 0x000f64000c2e1900 */
[C---:B------:R-:W-:Y:S02]  /*0260*/  IMAD.WIDE R28, R3.reuse, 0x4, R28 ;  /* 0x00000004031c7825 */ /* 0x040fe400078e021c */
[----:B------:R-:W5:Y:S02]  /*0270*/  LDG.E.EL R20, desc[UR4][R8.64] ;  /* 0x0000000408147981 */ /* 0x000f64000c2e1900 */
[C---:B------:R-:W-:Y:S02]  /*0280*/  IMAD.WIDE R26, R3.reuse, 0x4, R26 ;  /* 0x00000004031a7825 */ /* 0x040fe400078e021a */
[----:B------:R0:W5:Y:S04]  /*0290*/  LDG.E.EL R16, desc[UR4][R28.64] ;  /* 0x000000041c107981 */ /* 0x000168000c2e1900 */
[----:B------:R-:W5:Y:S01]  /*02a0*/  LDG.E.128 R8, desc[UR4][R6.64+0x800] ;  /* 0x0008000406087981 */ /* 0x000f62000c1e1d00 */
[----:B------:R-:W-:-:S03]  /*02b0*/  IMAD.WIDE R4, R3, 0x4, R4 ;  /* 0x0000000403047825 */ /* 0x000fc600078e0204 */
[----:B------:R-:W5:Y:S01]  /*02c0*/  LDG.E.EL R2, desc[UR4][R26.64] ;  /* 0x000000041a027981 */ /* 0x000f62000c2e1900 */
[----:B------:R-:W-:-:S03]  /*02d0*/  IMAD.WIDE R22, R3, 0x4, R22 ;  /* 0x0000000403167825 */ /* 0x000fc600078e0216 */
[----:B------:R-:W5:Y:S04]  /*02e0*/  LDG.E.EL R4, desc[UR4][R4.64] ;  /* 0x0000000404047981 */ /* 0x000f68000c2e1900 */
[----:B------:R1:W5:Y:S01]  /*02f0*/  LDG.E.EL R3, desc[UR4][R22.64] ;  /* 0x0000000416037981 */ /* 0x000362000c2e1900 */
[----:B---3--:R-:W-:Y:S01]  /*0300*/  FADD R21, R21, 9.9999997473787516356e-06 ;  /* 0x3727c5ac15157421 */ /* 0x008fe20000000000 */
[----:B------:R-:W-:-:S03]  /*0310*/  FADD R24, R24, 9.9999997473787516356e-06 ;  /* 0x3727c5ac18187421 */ /* 0x000fc60000000000 */
[----:B------:R-:W3:Y:S08]  /*0320*/  MUFU.SQRT R25, R21 ;  /* 0x0000001500197308 */ /* 0x000ef00000002000 */
[----:B0-----:R-:W0:Y:S01]  /*0330*/  MUFU.SQRT R28, R24 ;  /* 0x00000018001c7308 */ /* 0x001e220000002000 */
[C---:B---3--:R-:W-:Y:S02]  /*0340*/  FSETP.GT.AND P0, PT, R25.reuse, 8.50705917302346158658e+37, PT ;  /* 0x7e8000001900780b */ /* 0x048fe40003f04000 */
[----:B------:R-:W-:-:S02]  /*0350*/  FSETP.GEU.AND P2, PT, R25, 1.175494350822287508e-38, PT ;  /* 0x008000001900780b */ /* 0x000fc40003f4e000 */
[C---:B0-----:R-:W-:Y:S02]  /*0360*/  FSETP.GT.AND P1, PT, R28.reuse, 8.50705917302346158658e+37, PT ;  /* 0x7e8000001c00780b */ /* 0x041fe40003f24000 */
[----:B------:R-:W-:-:S07]  /*0370*/  FSETP.GEU.AND P3, PT, R28, 1.175494350822287508e-38, PT ;  /* 0x008000001c00780b */ /* 0x000fce0003f6e000 */
[----:B------:R-:W-:Y:S01]  /*0380*/  @P0 FMUL R25, R25, 0.25 ;  /* 0x3e80000019190820 */ /* 0x000fe20000400000 */
[----:B------:R-:W-:-:S03]  /*0390*/  HFMA2.MMA R24, -RZ, RZ, 1.625, 0 ;  /* 0x3e800000ff187435 */ /* 0x000fc600000001ff */
[----:B------:R-:W-:Y:S01]  /*03a0*/  @!P2 FMUL R25, R25, 16777216 ;  /* 0x4b8000001919a820 */ /* 0x000fe20000400000 */
[----:B------:R-:W-:-:S04]  /*03b0*/  @P1 FMUL R28, R28, 0.25 ;  /* 0x3e8000001c1c1820 */ /* 0x000fc80000400000 */
[----:B------:R-:W-:Y:S01]  /*03c0*/  @!P3 FMUL R28, R28, 16777216 ;  /* 0x4b8000001c1cb820 */ /* 0x000fe20000400000 */
[----:B------:R-:W0:Y:S01]  /*03d0*/  MUFU.RCP R25, R25 ;  /* 0x0000001900197308 */ /* 0x000e220000001000 */
[----:B-1----:R-:W-:-:S07]  /*03e0*/  FSEL R22, R24, 1, P0 ;  /* 0x3f80000018167808 */ /* 0x002fce0000000000 */
[----:B------:R1:W3:Y:S01]  /*03f0*/  MUFU.RCP R5, R28 ;  /* 0x0000001c00057308 */ /* 0x0002e20000001000 */
[----:B------:R-:W-:Y:S01]  /*0400*/  FSEL R24, R24, 1, P1 ;  /* 0x3f80000018187808 */ /* 0x000fe20000800000 */
[----:B------:R-:W-:Y:S01]  /*0410*/  @!P2 FMUL R22, R22, 16777216 ;  /* 0x4b8000001616a820 */ /* 0x000fe20000400000 */
[--C-:B--2---:R-:W-:Y:S01]  /*0420*/  FADD R13, R13, R19.reuse ;  /* 0x000000130d0d7221 */ /* 0x104fe20000000000 */
[--C-:B------:R-:W-:Y:S01]  /*0430*/  FADD R12, R12, R19.reuse ;  /* 0x000000130c0c7221 */ /* 0x100fe20000000000 */
[--C-:B------:R-:W-:Y:S01]  /*0440*/  FADD R14, R14, R19.reuse ;  /* 0x000000130e0e7221 */ /* 0x100fe20000000000 */
[----:B------:R-:W-:Y:S01]  /*0450*/  @!P3 FMUL R24, R24, 16777216 ;  /* 0x4b8000001818b820 */ /* 0x000fe20000400000 */
[----:B------:R-:W-:Y:S01]  /*0460*/  FADD R15, R15, R19 ;  /* 0x000000130f0f7221 */ /* 0x000fe20000000000 */
[----:B0-----:R-:W-:Y:S01]  /*0470*/  FMUL R21, R25, R22 ;  /* 0x0000001619157220 */ /* 0x001fe20000400000 */
[C---:B----4-:R-:W-:Y:S01]  /*0480*/  FADD R22, -R18.reuse, R12 ;  /* 0x0000000c12167221 */ /* 0x050fe20000000100 */
[C---:B------:R-:W-:Y:S01]  /*0490*/  FADD R26, -R18.reuse, R14 ;  /* 0x0000000e121a7221 */ /* 0x040fe20000000100 */
[C---:B-1----:R-:W-:Y:S01]  /*04a0*/  FADD R28, -R18.reuse, R15 ;  /* 0x0000000f121c7221 */ /* 0x042fe20000000100 */
[----:B---3--:R-:W-:Y:S01]  /*04b0*/  FMUL R5, R5, R24 ;  /* 0x0000001805057220 */ /* 0x008fe20000400000 */
[----:B------:R-:W-:-:S02]  /*04c0*/  FADD R24, -R18, R13 ;  /* 0x0000000d12187221 */ /* 0x000fc40000000100 */
[----:B------:R-:W0:Y:S01]  /*04d0*/  LDC.64 R18, c[0x0][0x240] ;  /* 0x00009000ff127b82 */ /* 0x000e220000000a00 */
[C---:B------:R-:W-:Y:S01]  /*04e0*/  FMUL R27, R21.reuse, R22 ;  /* 0x00000016151b7220 */ /* 0x040fe20000400000 */
[C---:B------:R-:W-:Y:S01]  /*04f0*/  FMUL R24, R21.reuse, R24 ;  /* 0x0000001815187220 */ /* 0x040fe20000400000 */
[C---:B------:R-:W-:Y:S01]  /*0500*/  FMUL R23, R21.reuse, R26 ;  /* 0x0000001a15177220 */ /* 0x040fe20000400000 */
[----:B------:R-:W-:Y:S01]  /*0510*/  FMUL R25, R21, R28 ;  /* 0x0000001c15197220 */ /* 0x000fe20000400000 */
[--C-:B-----5:R-:W-:Y:S01]  /*0520*/  FADD R9, R9, R16.reuse ;  /* 0x0000001009097221 */ /* 0x120fe20000000000 */
[--C-:B------:R-:W-:Y:S01]  /*0530*/  FADD R8, R8, R16.reuse ;  /* 0x0000001008087221 */ /* 0x100fe20000000000 */
[--C-:B------:R-:W-:Y:S01]  /*0540*/  FADD R10, R10, R16.reuse ;  /* 0x000000100a0a7221 */ /* 0x100fe20000000000 */
[----:B------:R-:W-:Y:S01]  /*0550*/  FADD R11, R11, R16 ;  /* 0x000000100b0b7221 */ /* 0x000fe20000000000 */
[C-C-:B------:R-:W-:Y:S01]  /*0560*/  FFMA R22, R17.reuse, R24, R20.reuse ;  /* 0x0000001811167223 */ /* 0x140fe20000000014 */
[C-C-:B------:R-:W-:Y:S01]  /*0570*/  FFMA R21, R17.reuse, R27, R20.reuse ;  /* 0x0000001b11157223 */ /* 0x140fe20000000014 */
[C-C-:B------:R-:W-:Y:S01]  /*0580*/  FFMA R23, R17.reuse, R23, R20.reuse ;  /* 0x0000001711177223 */ /* 0x140fe20000000014 */
[----:B------:R-:W-:Y:S01]  /*0590*/  FFMA R17, R17, R25, R20 ;  /* 0x0000001911117223 */ /* 0x000fe20000000014 */
[C---:B------:R-:W-:Y:S01]  /*05a0*/  FADD R20, -R2.reuse, R9 ;  /* 0x0000000902147221 */ /* 0x040fe20000000100 */
[C---:B------:R-:W-:Y:S01]  /*05b0*/  FADD R16, -R2.reuse, R8 ;  /* 0x0000000802107221 */ /* 0x040fe20000000100 */
[C---:B------:R-:W-:Y:S01]  /*05c0*/  FADD R24, -R2.reuse, R10 ;  /* 0x0000000a02187221 */ /* 0x040fe20000000100 */
[----:B------:R-:W-:Y:S01]  /*05d0*/  FADD R2, -R2, R11 ;  /* 0x0000000b02027221 */ /* 0x000fe20000000100 */
[C---:B------:R-:W-:Y:S01]  /*05e0*/  FMUL R20, R5.reuse, R20 ;  /* 0x0000001405147220 */ /* 0x040fe20000400000 */
[C---:B------:R-:W-:Y:S01]  /*05f0*/  FMUL R29, R5.reuse, R16 ;  /* 0x00000010051d7220 */ /* 0x040fe20000400000 */
[C---:B------:R-:W-:Y:S01]  /*0600*/  FMUL R27, R5.reuse, R24 ;  /* 0x00000018051b7220 */ /* 0x040fe20000400000 */
[----:B------:R-:W-:Y:S01]  /*0610*/  FMUL R25, R5, R2 ;  /* 0x0000000205197220 */ /* 0x000fe20000400000 */
[C-C-:B------:R-:W-:Y:S01]  /*0620*/  FFMA R5, R3.reuse, R20, R4.reuse ;  /* 0x0000001403057223 */ /* 0x140fe20000000004 */
[C-C-:B------:R-:W-:Y:S01]  /*0630*/  FFMA R20, R3.reuse, R29, R4.reuse ;  /* 0x0000001d03147223 */ /* 0x140fe20000000004 */
[C-C-:B------:R-:W-:Y:S01]  /*0640*/  FFMA R24, R3.reuse, R27, R4.reuse ;  /* 0x0000001b03187223 */ /* 0x140fe20000000004 */
[----:B------:R-:W-:Y:S01]  /*0650*/  FFMA R25, R3, R25, R4 ;  /* 0x0000001903197223 */ /* 0x000fe20000000004 */
[----:B------:R-:W-:Y:S01]  /*0660*/  FSETP.GEU.AND P6, PT, R17, RZ, PT ;  /* 0x000000ff1100720b */ /* 0x000fe20003fce000 */
[----:B0-----:R-:W-:Y:S01]  /*0670*/  IMAD.WIDE R2, R0, 0x4, R18 ;  /* 0x0000000400027825 */ /* 0x001fe200078e0212 */
[----:B------:R-:W-:-:S02]  /*0680*/  FSETP.GEU.AND P0, PT, R23, RZ, PT ;  /* 0x000000ff1700720b */ /* 0x000fc40003f0e000 */
[----:B------:R-:W-:Y:S02]  /*0690*/  FSETP.GEU.AND P1, PT, R22, RZ, PT ;  /* 0x000000ff1600720b */ /* 0x000fe40003f2e000 */
[----:B------:R-:W-:Y:S02]  /*06a0*/  FSETP.GEU.AND P2, PT, R21, RZ, PT ;  /* 0x000000ff1500720b */ /* 0x000fe40003f4e000 */
[----:B------:R-:W-:Y:S02]  /*06b0*/  SEL R19, R17, RZ, P6 ;  /* 0x000000ff11137207 */ /* 0x000fe40003000000 */
[----:B------:R-:W-:Y:S02]  /*06c0*/  FSETP.GEU.AND P3, PT, R25, RZ, PT ;  /* 0x000000ff1900720b */ /* 0x000fe40003f6e000 */
[----:B------:R-:W-:Y:S02]  /*06d0*/  FSETP.GEU.AND P4, PT, R24, RZ, PT ;  /* 0x000000ff1800720b */ /* 0x000fe40003f8e000 */
[----:B------:R-:W-:-:S02]  /*06e0*/  FSETP.GEU.AND P5, PT, R5, RZ, PT ;  /* 0x000000ff0500720b */ /* 0x000fc40003fae000 */
[----:B------:R-:W-:Y:S02]  /*06f0*/  FSETP.GEU.AND P6, PT, R20, RZ, PT ;  /* 0x000000ff1400720b */ /* 0x000fe40003fce000 */
[----:B------:R-:W-:Y:S02]  /*0700*/  SEL R18, R23, RZ, P0 ;  /* 0x000000ff17127207 */ /* 0x000fe40000000000 */
[----:B------:R-:W-:Y:S02]  /*0710*/  SEL R17, R22, RZ, P1 ;  /* 0x000000ff16117207 */ /* 0x000fe40000800000 */
[----:B------:R-:W-:Y:S02]  /*0720*/  SEL R16, R21, RZ, P2 ;  /* 0x000000ff15107207 */ /* 0x000fe40001000000 */
[----:B------:R-:W-:Y:S02]  /*0730*/  SEL R23, R25, RZ, P3 ;  /* 0x000000ff19177207 */ /* 0x000fe40001800000 */
[----:B------:R-:W-:-:S02]  /*0740*/  SEL R22, R24, RZ, P4 ;  /* 0x000000ff18167207 */ /* 0x000fc40002000000 */
[----:B------:R-:W-:Y:S02]  /*0750*/  SEL R21, R5, RZ, P5 ;  /* 0x000000ff05157207 */ /* 0x000fe40002800000 */
[----:B------:R-:W-:Y:S01]  /*0760*/  SEL R20, R20, RZ, P6 ;  /* 0x000000ff14147207 */ /* 0x000fe20003000000 */
[----:B------:R-:W-:Y:S04]  /*0770*/  STG.E.128 desc[UR4][R6.64], R12 ;  /* 0x0000000c06007986 */ /* 0x000fe8000c101d04 */
[----:B------:R-:W-:Y:S04]  /*0780*/  STG.E.128 desc[UR4][R6.64+0x800], R8 ;  /* 0x0008000806007986 */ /* 0x000fe8000c101d04 */
[----:B------:R-:W-:Y:S04]  /*0790*/  STG.E.128 desc[UR4][R2.64], R16 ;  /* 0x0000001002007986 */ /* 0x000fe8000c101d04 */
[----:B------:R-:W-:Y:S01]  /*07a0*/  STG.E.128 desc[UR4][R2.64+0x800], R20 ;  /* 0x0008001402007986 */ /* 0x000fe2000c101d04 */
[----:B------:R-:W-:Y:S05]  /*07b0*/  EXIT ;  /* 0x000000000000794d */ /* 0x000fea0003800000 */
.L_x_0:
[----:B------:R-:W-:-:S00]  /*07c0*/  BRA `(.L_x_0) ;  /* 0xfffffffc00fc7947 */ /* 0x000fc0000383ffff */
[----:B------:R-:W-:-:S00]  /*07d0*/  NOP ;  /* 0x0000000000007918 */ /* 0x000fc00000000000 */
        /* <DEDUP_REMOVED lines=10> */
.L_x_1:


//--------------------- .nv.global.init           --------------------------
	.section	.nv.global.init,"aw",@progbits
.nv.global.init:
	.type		_$_str,@object
	.size		_$_str,(_$_str_$_2 - _$_str)
_$_str:
        /*0000*/ 	.byte	0x5f, 0x5f, 0x43, 0x55, 0x44, 0x41, 0x5f, 0x46, 0x54, 0x5a, 0x00
	.type		_$_str_$_2,@object
	.size		_$_str_$_2,(.L_1 - _$_str_$_2)
_$_str_$_2:
        /*000b*/ 	.byte	0x5f, 0x5f, 0x43, 0x55, 0x44, 0x41, 0x5f, 0x50, 0x52, 0x45, 0x43, 0x5f, 0x53, 0x51, 0x52, 0x54
        /*001b*/ 	.byte	0x00
.L_1:


//--------------------- .nv.constant0.triton_poi_fused__native_batch_norm_legit_no_training_convolution_relu_20 --------------------------
	.section	.nv.constant0.triton_poi_fused__native_batch_norm_legit_no_training_convolution_relu_20,"a",@progbits
	.sectionflags	@""
	.align	4
.nv.constant0.triton_poi_fused__native_batch_norm_legit_no_training_convolution_relu_20:
	.zero		588
